//
// Generated by NVIDIA NVVM Compiler
//
// Compiler Build ID: CL-36424714
// Cuda compilation tools, release 13.0, V13.0.88
// Based on NVVM 20.0.0
//

.version 9.0
.target sm_100
.address_size 64

	// .globl	_Z28simple_moving_Average_kernelfPKfiPf

.visible .entry _Z28simple_moving_Average_kernelfPKfiPf(
	.param .f32 _Z28simple_moving_Average_kernelfPKfiPf_param_0,
	.param .u64 .ptr .align 1 _Z28simple_moving_Average_kernelfPKfiPf_param_1,
	.param .u32 _Z28simple_moving_Average_kernelfPKfiPf_param_2,
	.param .u64 .ptr .align 1 _Z28simple_moving_Average_kernelfPKfiPf_param_3
)
{
	.reg .pred 	%p<12>;
	.reg .b32 	%r<30>;
	.reg .b32 	%f<88>;
	.reg .b64 	%rd<27>;

	ld.param.f32 	%f14, [_Z28simple_moving_Average_kernelfPKfiPf_param_0];
	ld.param.u64 	%rd9, [_Z28simple_moving_Average_kernelfPKfiPf_param_1];
	ld.param.u32 	%r17, [_Z28simple_moving_Average_kernelfPKfiPf_param_2];
	ld.param.u64 	%rd10, [_Z28simple_moving_Average_kernelfPKfiPf_param_3];
	cvta.to.global.u64 	%rd1, %rd9;
	cvta.to.global.u64 	%rd2, %rd10;
	mov.u32 	%r18, %ctaid.x;
	mov.u32 	%r19, %ntid.x;
	mov.u32 	%r20, %tid.x;
	mad.lo.s32 	%r1, %r18, %r19, %r20;
	add.s32 	%r21, %r17, -1;
	setp.ge.s32 	%p1, %r1, %r21;
	@%p1 bra 	$L__BB0_2;
	mul.wide.s32 	%rd22, %r1, 4;
	add.s64 	%rd23, %rd1, %rd22;
	ld.global.f32 	%f78, [%rd23];
	add.s64 	%rd24, %rd2, %rd22;
	st.global.f32 	[%rd24], %f78;
	bra.uni 	$L__BB0_17;
$L__BB0_2:
	cvt.rn.f32.s32 	%f15, %r1;
	setp.leu.f32 	%p2, %f14, %f15;
	@%p2 bra 	$L__BB0_17;
	setp.lt.s32 	%p3, %r17, 1;
	mov.f32 	%f87, 0f00000000;
	@%p3 bra 	$L__BB0_16;
	and.b32  	%r2, %r17, 15;
	setp.lt.u32 	%p4, %r17, 16;
	mov.b32 	%r27, 0;
	mov.f32 	%f87, 0f00000000;
	@%p4 bra 	$L__BB0_7;
	and.b32  	%r27, %r17, 2147483632;
	neg.s32 	%r25, %r27;
	mul.wide.s32 	%rd11, %r1, 4;
	add.s64 	%rd12, %rd11, %rd1;
	add.s64 	%rd25, %rd12, -28;
	mov.f32 	%f87, 0f00000000;
$L__BB0_6:
	.pragma "nounroll";
	ld.global.f32 	%f20, [%rd25+28];
	add.f32 	%f21, %f87, %f20;
	ld.global.f32 	%f22, [%rd25+24];
	add.f32 	%f23, %f21, %f22;
	ld.global.f32 	%f24, [%rd25+20];
	add.f32 	%f25, %f23, %f24;
	ld.global.f32 	%f26, [%rd25+16];
	add.f32 	%f27, %f25, %f26;
	ld.global.f32 	%f28, [%rd25+12];
	add.f32 	%f29, %f27, %f28;
	ld.global.f32 	%f30, [%rd25+8];
	add.f32 	%f31, %f29, %f30;
	ld.global.f32 	%f32, [%rd25+4];
	add.f32 	%f33, %f31, %f32;
	ld.global.f32 	%f34, [%rd25];
	add.f32 	%f35, %f33, %f34;
	ld.global.f32 	%f36, [%rd25+-4];
	add.f32 	%f37, %f35, %f36;
	ld.global.f32 	%f38, [%rd25+-8];
	add.f32 	%f39, %f37, %f38;
	ld.global.f32 	%f40, [%rd25+-12];
	add.f32 	%f41, %f39, %f40;
	ld.global.f32 	%f42, [%rd25+-16];
	add.f32 	%f43, %f41, %f42;
	ld.global.f32 	%f44, [%rd25+-20];
	add.f32 	%f45, %f43, %f44;
	ld.global.f32 	%f46, [%rd25+-24];
	add.f32 	%f47, %f45, %f46;
	ld.global.f32 	%f48, [%rd25+-28];
	add.f32 	%f49, %f47, %f48;
	ld.global.f32 	%f50, [%rd25+-32];
	add.f32 	%f87, %f49, %f50;
	add.s32 	%r25, %r25, 16;
	add.s64 	%rd25, %rd25, -64;
	setp.ne.s32 	%p5, %r25, 0;
	@%p5 bra 	$L__BB0_6;
$L__BB0_7:
	setp.eq.s32 	%p6, %r2, 0;
	@%p6 bra 	$L__BB0_16;
	and.b32  	%r8, %r17, 7;
	setp.lt.u32 	%p7, %r2, 8;
	@%p7 bra 	$L__BB0_10;
	sub.s32 	%r23, %r1, %r27;
	mul.wide.s32 	%rd13, %r23, 4;
	add.s64 	%rd14, %rd1, %rd13;
	ld.global.f32 	%f52, [%rd14];
	add.f32 	%f53, %f87, %f52;
	ld.global.f32 	%f54, [%rd14+-4];
	add.f32 	%f55, %f53, %f54;
	ld.global.f32 	%f56, [%rd14+-8];
	add.f32 	%f57, %f55, %f56;
	ld.global.f32 	%f58, [%rd14+-12];
	add.f32 	%f59, %f57, %f58;
	ld.global.f32 	%f60, [%rd14+-16];
	add.f32 	%f61, %f59, %f60;
	ld.global.f32 	%f62, [%rd14+-20];
	add.f32 	%f63, %f61, %f62;
	ld.global.f32 	%f64, [%rd14+-24];
	add.f32 	%f65, %f63, %f64;
	ld.global.f32 	%f66, [%rd14+-28];
	add.f32 	%f87, %f65, %f66;
	add.s32 	%r27, %r27, 8;
$L__BB0_10:
	setp.eq.s32 	%p8, %r8, 0;
	@%p8 bra 	$L__BB0_16;
	and.b32  	%r11, %r17, 3;
	setp.lt.u32 	%p9, %r8, 4;
	@%p9 bra 	$L__BB0_13;
	sub.s32 	%r24, %r1, %r27;
	mul.wide.s32 	%rd15, %r24, 4;
	add.s64 	%rd16, %rd1, %rd15;
	ld.global.f32 	%f68, [%rd16];
	add.f32 	%f69, %f87, %f68;
	ld.global.f32 	%f70, [%rd16+-4];
	add.f32 	%f71, %f69, %f70;
	ld.global.f32 	%f72, [%rd16+-8];
	add.f32 	%f73, %f71, %f72;
	ld.global.f32 	%f74, [%rd16+-12];
	add.f32 	%f87, %f73, %f74;
	add.s32 	%r27, %r27, 4;
$L__BB0_13:
	setp.eq.s32 	%p10, %r11, 0;
	@%p10 bra 	$L__BB0_16;
	mul.wide.s32 	%rd17, %r1, 4;
	mul.wide.u32 	%rd18, %r27, 4;
	sub.s64 	%rd19, %rd17, %rd18;
	add.s64 	%rd26, %rd1, %rd19;
	neg.s32 	%r29, %r11;
$L__BB0_15:
	.pragma "nounroll";
	ld.global.f32 	%f75, [%rd26];
	add.f32 	%f87, %f87, %f75;
	add.s64 	%rd26, %rd26, -4;
	add.s32 	%r29, %r29, 1;
	setp.ne.s32 	%p11, %r29, 0;
	@%p11 bra 	$L__BB0_15;
$L__BB0_16:
	cvt.rn.f32.s32 	%f76, %r17;
	div.rn.f32 	%f77, %f87, %f76;
	mul.wide.s32 	%rd20, %r1, 4;
	add.s64 	%rd21, %rd2, %rd20;
	st.global.f32 	[%rd21], %f77;
$L__BB0_17:
	ret;

}


// ===== COMPILED SASS (sm_100) =====

	.target	sm_100

	.elftype	@"ET_EXEC"


//--------------------- .note.nv.tkinfo           --------------------------
	.section	.note.nv.tkinfo,"",@"SHT_NOTE"
	.sectionflags	@"SHF_NOTE_NV_TKINFO"
	.tkinfo
        /*0018*/ 	.word	0x00000002
        /*0030*/ 	.string	""
        /*0030*/ 	.string	"ptxas"
        /*0030*/ 	.string	"Cuda compilation tools, release 13.0, V13.0.88"
        /*0030*/ 	.string	"Build cuda_13.0.r13.0/compiler.36424714_0"
        /*0030*/ 	.string	"-arch sm_100 -m 64 "



//--------------------- .note.nv.cuinfo           --------------------------
	.section	.note.nv.cuinfo,"",@"SHT_NOTE"
	.sectionflags	@"SHF_NOTE_NV_CUINFO"
        /*0018*/ 	.short	0x0002
        /*001a*/ 	.short	0x0064
        /*001c*/ 	.short	0x0082
	.zero		2


//--------------------- .nv.info                  --------------------------
	.section	.nv.info,"",@"SHT_CUDA_INFO"
	.align	4


	//----- nvinfo : EIATTR_REGCOUNT
	.align		4
        /*0000*/ 	.byte	0x04, 0x2f
        /*0002*/ 	.short	(.L_1 - .L_0)
	.align		4
.L_0:
        /*0004*/ 	.word	index@(_Z28simple_moving_Average_kernelfPKfiPf)
        /*0008*/ 	.word	0x0000001f


	//----- nvinfo : EIATTR_FRAME_SIZE
	.align		4
.L_1:
        /*000c*/ 	.byte	0x04, 0x11
        /*000e*/ 	.short	(.L_3 - .L_2)
	.align		4
.L_2:
        /*0010*/ 	.word	index@($__internal_0_$__cuda_sm3x_div_rn_noftz_f32_slowpath)
        /*0014*/ 	.word	0x00000000


	//----- nvinfo : EIATTR_FRAME_SIZE
	.align		4
.L_3:
        /*0018*/ 	.byte	0x04, 0x11
        /*001a*/ 	.short	(.L_5 - .L_4)
	.align		4
.L_4:
        /*001c*/ 	.word	index@(_Z28simple_moving_Average_kernelfPKfiPf)
        /*0020*/ 	.word	0x00000000


	//----- nvinfo : EIATTR_MIN_STACK_SIZE
	.align		4
.L_5:
        /*0024*/ 	.byte	0x04, 0x12
        /*0026*/ 	.short	(.L_7 - .L_6)
	.align		4
.L_6:
        /*0028*/ 	.word	index@(_Z28simple_moving_Average_kernelfPKfiPf)
        /*002c*/ 	.word	0x00000000
.L_7:


//--------------------- .nv.compat                --------------------------
	.section	.nv.compat,"",@"SHT_CUDA_COMPAT_INFO"
	.align	4
        /*0000*/ 	.byte	0x02, 0x09, 0x00, 0x00, 0x02, 0x02, 0x01, 0x00, 0x02, 0x05, 0x05, 0x00, 0x03, 0x07, 0x01, 0x01
        /*0010*/ 	.byte	0x02, 0x03, 0x00, 0x00, 0x02, 0x06, 0x01, 0x00, 0x04, 0x0b, 0x08, 0x00, 0x01, 0x00, 0x00, 0x00
        /*0020*/ 	.byte	0x00, 0x00, 0x00, 0x00


//--------------------- .nv.info._Z28simple_moving_Average_kernelfPKfiPf --------------------------
	.section	.nv.info._Z28simple_moving_Average_kernelfPKfiPf,"",@"SHT_CUDA_INFO"
	.sectionflags	@""
	.align	4


	//----- nvinfo : EIATTR_CUDA_API_VERSION
	.align		4
        /*0000*/ 	.byte	0x04, 0x37
        /*0002*/ 	.short	(.L_9 - .L_8)
.L_8:
        /*0004*/ 	.word	0x00000082


	//----- nvinfo : EIATTR_KPARAM_INFO
	.align		4
.L_9:
        /*0008*/ 	.byte	0x04, 0x17
        /*000a*/ 	.short	(.L_11 - .L_10)
.L_10:
        /*000c*/ 	.word	0x00000000
        /*0010*/ 	.short	0x0003
        /*0012*/ 	.short	0x0018
        /*0014*/ 	.byte	0x00, 0xf5, 0x21, 0x00


	//----- nvinfo : EIATTR_KPARAM_INFO
	.align		4
.L_11:
        /*0018*/ 	.byte	0x04, 0x17
        /*001a*/ 	.short	(.L_13 - .L_12)
.L_12:
        /*001c*/ 	.word	0x00000000
        /*0020*/ 	.short	0x0002
        /*0022*/ 	.short	0x0010
        /*0024*/ 	.byte	0x00, 0xf0, 0x11, 0x00


	//----- nvinfo : EIATTR_KPARAM_INFO
	.align		4
.L_13:
        /*0028*/ 	.byte	0x04, 0x17
        /*002a*/ 	.short	(.L_15 - .L_14)
.L_14:
        /*002c*/ 	.word	0x00000000
        /*0030*/ 	.short	0x0001
        /*0032*/ 	.short	0x0008
        /*0034*/ 	.byte	0x00, 0xf5, 0x21, 0x00


	//----- nvinfo : EIATTR_KPARAM_INFO
	.align		4
.L_15:
        /*0038*/ 	.byte	0x04, 0x17
        /*003a*/ 	.short	(.L_17 - .L_16)
.L_16:
        /*003c*/ 	.word	0x00000000
        /*0040*/ 	.short	0x0000
        /*0042*/ 	.short	0x0000
        /*0044*/ 	.byte	0x00, 0xf0, 0x11, 0x00


	//----- nvinfo : EIATTR_SPARSE_MMA_MASK
	.align		4
.L_17:
        /*0048*/ 	.byte	0x03, 0x50
        /*004a*/ 	.short	0x0000


	//----- nvinfo : EIATTR_MAXREG_COUNT
	.align		4
        /*004c*/ 	.byte	0x03, 0x1b
        /*004e*/ 	.short	0x00ff


	//----- nvinfo : EIATTR_MERCURY_ISA_VERSION
	.align		4
        /*0050*/ 	.byte	0x03, 0x5f
        /*0052*/ 	.short	0x0101


	//----- nvinfo : EIATTR_VRC_CTA_INIT_COUNT
	.align		4
        /*0054*/ 	.byte	0x02, 0x4a
	.zero		1
	.zero		1


	//----- nvinfo : EIATTR_EXIT_INSTR_OFFSETS
	.align		4
        /*0058*/ 	.byte	0x04, 0x1c
        /*005a*/ 	.short	(.L_19 - .L_18)


	//   ....[0]....
.L_18:
        /*005c*/ 	.word	0x00000100


	//   ....[1]....
        /*0060*/ 	.word	0x00000140


	//   ....[2]....
        /*0064*/ 	.word	0x00000940


	//----- nvinfo : EIATTR_CRS_STACK_SIZE
	.align		4
.L_19:
        /*0068*/ 	.byte	0x04, 0x1e
        /*006a*/ 	.short	(.L_21 - .L_20)
.L_20:
        /*006c*/ 	.word	0x00000000


	//----- nvinfo : EIATTR_CBANK_PARAM_SIZE
	.align		4
.L_21:
        /*0070*/ 	.byte	0x03, 0x19
        /*0072*/ 	.short	0x0020


	//----- nvinfo : EIATTR_PARAM_CBANK
	.align		4
        /*0074*/ 	.byte	0x04, 0x0a
        /*0076*/ 	.short	(.L_23 - .L_22)
	.align		4
.L_22:
        /*0078*/ 	.word	index@(.nv.constant0._Z28simple_moving_Average_kernelfPKfiPf)
        /*007c*/ 	.short	0x0380
        /*007e*/ 	.short	0x0020


	//----- nvinfo : EIATTR_SW_WAR
	.align		4
.L_23:
        /*0080*/ 	.byte	0x04, 0x36
        /*0082*/ 	.short	(.L_25 - .L_24)
.L_24:
        /*0084*/ 	.word	0x00000008
.L_25:


//--------------------- .nv.callgraph             --------------------------
	.section	.nv.callgraph,"",@"SHT_CUDA_CALLGRAPH"
	.align	4
	.sectionentsize	8
	.align		4
        /*0000*/ 	.word	0x00000000
	.align		4
        /*0004*/ 	.word	0xffffffff
	.align		4
        /*0008*/ 	.word	0x00000000
	.align		4
        /*000c*/ 	.word	0xfffffffe
	.align		4
        /*0010*/ 	.word	0x00000000
	.align		4
        /*0014*/ 	.word	0xfffffffd
	.align		4
        /*0018*/ 	.word	0x00000000
	.align		4
        /*001c*/ 	.word	0xfffffffc


//--------------------- .text._Z28simple_moving_Average_kernelfPKfiPf --------------------------
	.section	.text._Z28simple_moving_Average_kernelfPKfiPf,"ax",@progbits
	.align	128
        .global         _Z28simple_moving_Average_kernelfPKfiPf
        .type           _Z28simple_moving_Average_kernelfPKfiPf,@function
        .size           _Z28simple_moving_Average_kernelfPKfiPf,(.L_x_21 - _Z28simple_moving_Average_kernelfPKfiPf)
        .other          _Z28simple_moving_Average_kernelfPKfiPf,@"STO_CUDA_ENTRY STV_DEFAULT"
_Z28simple_moving_Average_kernelfPKfiPf:
.text._Z28simple_moving_Average_kernelfPKfiPf:
[----:B------:R-:W-:Y:S01]  /*0000*/  LDC R1, c[0x0][0x37c] ;  /* 0x0000df00ff017b82 */ /* 0x000fe20000000800 */
[----:B------:R-:W0:Y:S07]  /*0010*/  S2R R3, SR_TID.X ;  /* 0x0000000000037919 */ /* 0x000e2e0000002100 */
[----:B------:R-:W0:Y:S01]  /*0020*/  S2UR UR5, SR_CTAID.X ;  /* 0x00000000000579c3 */ /* 0x000e220000002500 */
[----:B------:R-:W1:Y:S01]  /*0030*/  LDCU UR7, c[0x0][0x390] ;  /* 0x00007200ff0777ac */ /* 0x000e620008000800 */
[----:B------:R-:W2:Y:S06]  /*0040*/  LDCU.64 UR8, c[0x0][0x358] ;  /* 0x00006b00ff0877ac */ /* 0x000eac0008000a00 */
[----:B------:R-:W0:Y:S01]  /*0050*/  LDC R2, c[0x0][0x360] ;  /* 0x0000d800ff027b82 */ /* 0x000e220000000800 */
[----:B-1----:R-:W-:Y:S01]  /*0060*/  UIADD3 UR4, UPT, UPT, UR7, -0x1, URZ ;  /* 0xffffffff07047890 */ /* 0x002fe2000fffe0ff */
[----:B0-----:R-:W-:-:S05]  /*0070*/  IMAD R2, R2, UR5, R3 ;  /* 0x0000000502027c24 */ /* 0x001fca000f8e0203 */
[----:B------:R-:W-:-:S13]  /*0080*/  ISETP.GE.AND P0, PT, R2, UR4, PT ;  /* 0x0000000402007c0c */ /* 0x000fda000bf06270 */
[----:B--2---:R-:W-:Y:S05]  /*0090*/  @P0 BRA `(.L_x_0) ;  /* 0x00000000001c0947 */ /* 0x004fea0003800000 */
[----:B------:R-:W0:Y:S08]  /*00a0*/  LDC.64 R4, c[0x0][0x388] ;  /* 0x0000e200ff047b82 */ /* 0x000e300000000a00 */
[----:B------:R-:W1:Y:S01]  /*00b0*/  LDC.64 R6, c[0x0][0x398] ;  /* 0x0000e600ff067b82 */ /* 0x000e620000000a00 */
[----:B0-----:R-:W-:-:S06]  /*00c0*/  IMAD.WIDE R4, R2, 0x4, R4 ;  /* 0x0000000402047825 */ /* 0x001fcc00078e0204 */
[----:B------:R-:W2:Y:S01]  /*00d0*/  LDG.E R5, desc[UR8][R4.64] ;  /* 0x0000000804057981 */ /* 0x000ea2000c1e1900 */
[----:B-1----:R-:W-:-:S05]  /*00e0*/  IMAD.WIDE R2, R2, 0x4, R6 ;  /* 0x0000000402027825 */ /* 0x002fca00078e0206 */
[----:B--2---:R-:W-:Y:S01]  /*00f0*/  STG.E desc[UR8][R2.64], R5 ;  /* 0x0000000502007986 */ /* 0x004fe2000c101908 */
[----:B------:R-:W-:Y:S05]  /*0100*/  EXIT ;  /* 0x000000000000794d */ /* 0x000fea0003800000 */
.L_x_0:
[----:B------:R-:W0:Y:S01]  /*0110*/  LDCU UR4, c[0x0][0x380] ;  /* 0x00007000ff0477ac */ /* 0x000e220008000800 */
[----:B------:R-:W-:-:S04]  /*0120*/  I2FP.F32.S32 R0, R2 ;  /* 0x0000000200007245 */ /* 0x000fc80000201400 */
[----:B0-----:R-:W-:-:S13]  /*0130*/  FSETP.GEU.AND P0, PT, R0, UR4, PT ;  /* 0x0000000400007c0b */ /* 0x001fda000bf0e000 */
[----:B------:R-:W-:Y:S05]  /*0140*/  @P0 EXIT ;  /* 0x000000000000094d */ /* 0x000fea0003800000 */
[----:B------:R-:W-:Y:S01]  /*0150*/  UISETP.GE.AND UP0, UPT, UR7, 0x1, UPT ;  /* 0x000000010700788c */ /* 0x000fe2000bf06270 */
[----:B------:R-:W-:-:S08]  /*0160*/  IMAD.MOV.U32 R3, RZ, RZ, RZ ;  /* 0x000000ffff037224 */ /* 0x000fd000078e00ff */
[----:B------:R-:W-:Y:S05]  /*0170*/  BRA.U !UP0, `(.L_x_1) ;  /* 0x0000000508ac7547 */ /* 0x000fea000b800000 */
[----:B------:R-:W-:Y:S01]  /*0180*/  UISETP.GE.U32.AND UP1, UPT, UR7, 0x10, UPT ;  /* 0x000000100700788c */ /* 0x000fe2000bf26070 */
[----:B------:R-:W-:Y:S01]  /*0190*/  HFMA2 R3, -RZ, RZ, 0, 0 ;  /* 0x00000000ff037431 */ /* 0x000fe200000001ff */
[----:B------:R-:W-:Y:S01]  /*01a0*/  ULOP3.LUT UR4, UR7, 0xf, URZ, 0xc0, !UPT ;  /* 0x0000000f07047892 */ /* 0x000fe2000f8ec0ff */
[----:B------:R-:W-:-:S03]  /*01b0*/  IMAD.MOV.U32 R7, RZ, RZ, RZ ;  /* 0x000000ffff077224 */ /* 0x000fc600078e00ff */
[----:B------:R-:W-:-:S03]  /*01c0*/  UISETP.NE.AND UP0, UPT, UR4, URZ, UPT ;  /* 0x000000ff0400728c */ /* 0x000fc6000bf05270 */
[----:B------:R-:W-:Y:S08]  /*01d0*/  BRA.U !UP1, `(.L_x_2) ;  /* 0x0000000109b47547 */ /* 0x000ff0000b800000 */
[----:B------:R-:W0:Y:S01]  /*01e0*/  LDC.64 R4, c[0x0][0x388] ;  /* 0x0000e200ff047b82 */ /* 0x000e220000000a00 */
[----:B------:R-:W-:Y:S01]  /*01f0*/  ULOP3.LUT UR5, UR7, 0x7ffffff0, URZ, 0xc0, !UPT ;  /* 0x7ffffff007057892 */ /* 0x000fe2000f8ec0ff */
[----:B------:R-:W-:-:S03]  /*0200*/  IMAD.MOV.U32 R3, RZ, RZ, RZ ;  /* 0x000000ffff037224 */ /* 0x000fc600078e00ff */
[----:B------:R-:W-:Y:S02]  /*0210*/  UIADD3 UR6, UPT, UPT, -UR5, URZ, URZ ;  /* 0x000000ff05067290 */ /* 0x000fe4000fffe1ff */
[----:B------:R-:W-:Y:S01]  /*0220*/  MOV R7, UR5 ;  /* 0x0000000500077c02 */ /* 0x000fe20008000f00 */
[----:B0-----:R-:W-:-:S03]  /*0230*/  IMAD.WIDE R4, R2, 0x4, R4 ;  /* 0x0000000402047825 */ /* 0x001fc600078e0204 */
[----:B------:R-:W-:-:S04]  /*0240*/  IADD3 R4, P0, PT, R4, -0x1c, RZ ;  /* 0xffffffe404047810 */ /* 0x000fc80007f1e0ff */
[----:B------:R-:W-:-:S09]  /*0250*/  IADD3.X R5, PT, PT, R5, -0x1, RZ, P0, !PT ;  /* 0xffffffff05057810 */ /* 0x000fd200007fe4ff */
.L_x_3:
[----:B------:R-:W2:Y:S04]  /*0260*/  LDG.E R14, desc[UR8][R4.64+0x1c] ;  /* 0x00001c08040e7981 */ /* 0x000ea8000c1e1900 */
[----:B------:R-:W3:Y:S04]  /*0270*/  LDG.E R13, desc[UR8][R4.64+0x18] ;  /* 0x00001808040d7981 */ /* 0x000ee8000c1e1900 */
[----:B------:R-:W4:Y:S04]  /*0280*/  LDG.E R16, desc[UR8][R4.64+0x14] ;  /* 0x0000140804107981 */ /* 0x000f28000c1e1900 */
[----:B------:R-:W5:Y:S04]  /*0290*/  LDG.E R18, desc[UR8][R4.64+0x10] ;  /* 0x0000100804127981 */ /* 0x000f68000c1e1900 */
        /* <DEDUP_REMOVED lines=11> */
[----:B------:R0:W5:Y:S01]  /*0350*/  LDG.E R0, desc[UR8][R4.64+-0x20] ;  /* 0xffffe00804007981 */ /* 0x000162000c1e1900 */
[----:B------:R-:W-:-:S04]  /*0360*/  UIADD3 UR6, UPT, UPT, UR6, 0x10, URZ ;  /* 0x0000001006067890 */ /* 0x000fc8000fffe0ff */
[----:B------:R-:W-:Y:S01]  /*0370*/  UISETP.NE.AND UP1, UPT, UR6, URZ, UPT ;  /* 0x000000ff0600728c */ /* 0x000fe2000bf25270 */
[----:B0-----:R-:W-:-:S04]  /*0380*/  IADD3 R4, P0, PT, R4, -0x40, RZ ;  /* 0xffffffc004047810 */ /* 0x001fc80007f1e0ff */
[----:B------:R-:W-:Y:S01]  /*0390*/  IADD3.X R5, PT, PT, R5, -0x1, RZ, P0, !PT ;  /* 0xffffffff05057810 */ /* 0x000fe200007fe4ff */
[----:B--2---:R-:W-:-:S04]  /*03a0*/  FADD R14, R14, R3 ;  /* 0x000000030e0e7221 */ /* 0x004fc80000000000 */
[----:B---3--:R-:W-:-:S04]  /*03b0*/  FADD R13, R14, R13 ;  /* 0x0000000d0e0d7221 */ /* 0x008fc80000000000 */
[----:B----4-:R-:W-:-:S04]  /*03c0*/  FADD R13, R13, R16 ;  /* 0x000000100d0d7221 */ /* 0x010fc80000000000 */
[----:B-----5:R-:W-:-:S04]  /*03d0*/  FADD R13, R13, R18 ;  /* 0x000000120d0d7221 */ /* 0x020fc80000000000 */
[----:B------:R-:W-:-:S04]  /*03e0*/  FADD R13, R13, R20 ;  /* 0x000000140d0d7221 */ /* 0x000fc80000000000 */
        /* <DEDUP_REMOVED lines=10> */
[----:B------:R-:W-:Y:S01]  /*0490*/  FADD R3, R9, R0 ;  /* 0x0000000009037221 */ /* 0x000fe20000000000 */
[----:B------:R-:W-:Y:S06]  /*04a0*/  BRA.U UP1, `(.L_x_3) ;  /* 0xfffffffd016c7547 */ /* 0x000fec000b83ffff */
.L_x_2:
[----:B------:R-:W-:Y:S05]  /*04b0*/  BRA.U !UP0, `(.L_x_1) ;  /* 0x0000000108dc7547 */ /* 0x000fea000b800000 */
[----:B------:R-:W-:Y:S02]  /*04c0*/  UISETP.GE.U32.AND UP0, UPT, UR4, 0x8, UPT ;  /* 0x000000080400788c */ /* 0x000fe4000bf06070 */
[----:B------:R-:W-:-:S04]  /*04d0*/  ULOP3.LUT UR5, UR7, 0x7, URZ, 0xc0, !UPT ;  /* 0x0000000707057892 */ /* 0x000fc8000f8ec0ff */
[----:B------:R-:W-:-:S03]  /*04e0*/  UISETP.NE.AND UP1, UPT, UR5, URZ, UPT ;  /* 0x000000ff0500728c */ /* 0x000fc6000bf25270 */
[----:B------:R-:W-:Y:S08]  /*04f0*/  BRA.U !UP0, `(.L_x_4) ;  /* 0x0000000108507547 */ /* 0x000ff0000b800000 */
[----:B------:R-:W0:Y:S01]  /*0500*/  LDC.64 R4, c[0x0][0x388] ;  /* 0x0000e200ff047b82 */ /* 0x000e220000000a00 */
[----:B------:R-:W-:-:S04]  /*0510*/  IMAD.IADD R9, R2, 0x1, -R7 ;  /* 0x0000000102097824 */ /* 0x000fc800078e0a07 */
[----:B0-----:R-:W-:-:S05]  /*0520*/  IMAD.WIDE R4, R9, 0x4, R4 ;  /* 0x0000000409047825 */ /* 0x001fca00078e0204 */
[----:B------:R-:W2:Y:S04]  /*0530*/  LDG.E R0, desc[UR8][R4.64] ;  /* 0x0000000804007981 */ /* 0x000ea8000c1e1900 */
[----:B------:R-:W3:Y:S04]  /*0540*/  LDG.E R9, desc[UR8][R4.64+-0x4] ;  /* 0xfffffc0804097981 */ /* 0x000ee8000c1e1900 */
[----:B------:R-:W4:Y:S04]  /*0550*/  LDG.E R11, desc[UR8][R4.64+-0x8] ;  /* 0xfffff808040b7981 */ /* 0x000f28000c1e1900 */
[----:B------:R-:W5:Y:S04]  /*0560*/  LDG.E R13, desc[UR8][R4.64+-0xc] ;  /* 0xfffff408040d7981 */ /* 0x000f68000c1e1900 */
[----:B------:R-:W5:Y:S04]  /*0570*/  LDG.E R15, desc[UR8][R4.64+-0x10] ;  /* 0xfffff008040f7981 */ /* 0x000f68000c1e1900 */
[----:B------:R-:W5:Y:S04]  /*0580*/  LDG.E R17, desc[UR8][R4.64+-0x14] ;  /* 0xffffec0804117981 */ /* 0x000f68000c1e1900 */
[----:B------:R-:W5:Y:S04]  /*0590*/  LDG.E R19, desc[UR8][R4.64+-0x18] ;  /* 0xffffe80804137981 */ /* 0x000f68000c1e1900 */
[----:B------:R-:W5:Y:S01]  /*05a0*/  LDG.E R21, desc[UR8][R4.64+-0x1c] ;  /* 0xffffe40804157981 */ /* 0x000f62000c1e1900 */
[----:B------:R-:W-:Y:S01]  /*05b0*/  IADD3 R7, PT, PT, R7, 0x8, RZ ;  /* 0x0000000807077810 */ /* 0x000fe20007ffe0ff */
[----:B--2---:R-:W-:-:S04]  /*05c0*/  FADD R0, R3, R0 ;  /* 0x0000000003007221 */ /* 0x004fc80000000000 */
[----:B---3--:R-:W-:-:S04]  /*05d0*/  FADD R0, R0, R9 ;  /* 0x0000000900007221 */ /* 0x008fc80000000000 */
[----:B----4-:R-:W-:-:S04]  /*05e0*/  FADD R0, R0, R11 ;  /* 0x0000000b00007221 */ /* 0x010fc80000000000 */
[----:B-----5:R-:W-:-:S04]  /*05f0*/  FADD R0, R0, R13 ;  /* 0x0000000d00007221 */ /* 0x020fc80000000000 */
[----:B------:R-:W-:-:S04]  /*0600*/  FADD R0, R0, R15 ;  /* 0x0000000f00007221 */ /* 0x000fc80000000000 */
[----:B------:R-:W-:-:S04]  /*0610*/  FADD R0, R0, R17 ;  /* 0x0000001100007221 */ /* 0x000fc80000000000 */
[----:B------:R-:W-:-:S04]  /*0620*/  FADD R0, R0, R19 ;  /* 0x0000001300007221 */ /* 0x000fc80000000000 */
[----:B------:R-:W-:-:S07]  /*0630*/  FADD R3, R0, R21 ;  /* 0x0000001500037221 */ /* 0x000fce0000000000 */
.L_x_4:
        /* <DEDUP_REMOVED lines=11> */
[----:B------:R-:W5:Y:S01]  /*06f0*/  LDG.E R13, desc[UR8][R4.64+-0xc] ;  /* 0xfffff408040d7981 */ /* 0x000f62000c1e1900 */
[----:B------:R-:W-:Y:S01]  /*0700*/  IADD3 R7, PT, PT, R7, 0x4, RZ ;  /* 0x0000000407077810 */ /* 0x000fe20007ffe0ff */
[----:B--2---:R-:W-:-:S04]  /*0710*/  FADD R0, R3, R0 ;  /* 0x0000000003007221 */ /* 0x004fc80000000000 */
[----:B---3--:R-:W-:-:S04]  /*0720*/  FADD R0, R0, R9 ;  /* 0x0000000900007221 */ /* 0x008fc80000000000 */
[----:B----4-:R-:W-:-:S04]  /*0730*/  FADD R0, R0, R11 ;  /* 0x0000000b00007221 */ /* 0x010fc80000000000 */
[----:B-----5:R-:W-:-:S07]  /*0740*/  FADD R3, R0, R13 ;  /* 0x0000000d00037221 */ /* 0x020fce0000000000 */
.L_x_5:
[----:B------:R-:W-:Y:S05]  /*0750*/  BRA.U !UP1, `(.L_x_1) ;  /* 0x0000000109347547 */ /* 0x000fea000b800000 */
[----:B------:R-:W0:Y:S01]  /*0760*/  LDCU.64 UR10, c[0x0][0x388] ;  /* 0x00007100ff0a77ac */ /* 0x000e220008000a00 */
[----:B------:R-:W-:Y:S01]  /*0770*/  IMAD.WIDE.U32 R4, R7, 0x4, RZ ;  /* 0x0000000407047825 */ /* 0x000fe200078e00ff */
[----:B------:R-:W-:-:S03]  /*0780*/  UIADD3 UR4, UPT, UPT, -UR4, URZ, URZ ;  /* 0x000000ff04047290 */ /* 0x000fc6000fffe1ff */
[----:B------:R-:W-:-:S03]  /*0790*/  IMAD.WIDE R4, R2, 0x4, -R4 ;  /* 0x0000000402047825 */ /* 0x000fc600078e0a04 */
[----:B0-----:R-:W-:-:S04]  /*07a0*/  IADD3 R4, P0, PT, R4, UR10, RZ ;  /* 0x0000000a04047c10 */ /* 0x001fc8000ff1e0ff */
[----:B------:R-:W-:-:S09]  /*07b0*/  IADD3.X R5, PT, PT, R5, UR11, RZ, P0, !PT ;  /* 0x0000000b05057c10 */ /* 0x000fd200087fe4ff */
.L_x_6:
[----:B------:R0:W2:Y:S01]  /*07c0*/  LDG.E R0, desc[UR8][R4.64] ;  /* 0x0000000804007981 */ /* 0x0000a2000c1e1900 */
[----:B------:R-:W-:-:S04]  /*07d0*/  UIADD3 UR4, UPT, UPT, UR4, 0x1, URZ ;  /* 0x0000000104047890 */ /* 0x000fc8000fffe0ff */
[----:B------:R-:W-:Y:S01]  /*07e0*/  UISETP.NE.AND UP0, UPT, UR4, URZ, UPT ;  /* 0x000000ff0400728c */ /* 0x000fe2000bf05270 */
[----:B0-----:R-:W-:-:S04]  /*07f0*/  IADD3 R4, P0, PT, R4, -0x4, RZ ;  /* 0xfffffffc04047810 */ /* 0x001fc80007f1e0ff */
[----:B------:R-:W-:Y:S01]  /*0800*/  IADD3.X R5, PT, PT, R5, -0x1, RZ, P0, !PT ;  /* 0xffffffff05057810 */ /* 0x000fe200007fe4ff */
[----:B--2---:R-:W-:-:S03]  /*0810*/  FADD R3, R0, R3 ;  /* 0x0000000300037221 */ /* 0x004fc60000000000 */
[----:B------:R-:W-:Y:S05]  /*0820*/  BRA.U UP0, `(.L_x_6) ;  /* 0xfffffffd00e47547 */ /* 0x000fea000b83ffff */
.L_x_1:
[----:B------:R-:W-:Y:S01]  /*0830*/  I2FP.F32.S32 R6, UR7 ;  /* 0x0000000700067c45 */ /* 0x000fe20008201400 */
[----:B------:R-:W-:Y:S03]  /*0840*/  BSSY.RECONVERGENT B0, `(.L_x_7) ;  /* 0x000000c000007945 */ /* 0x000fe60003800200 */
[----:B------:R-:W0:Y:S08]  /*0850*/  MUFU.RCP R5, R6 ;  /* 0x0000000600057308 */ /* 0x000e300000001000 */
[----:B------:R-:W1:Y:S01]  /*0860*/  FCHK P0, R3, R6 ;  /* 0x0000000603007302 */ /* 0x000e620000000000 */
[----:B0-----:R-:W-:-:S04]  /*0870*/  FFMA R0, -R6, R5, 1 ;  /* 0x3f80000006007423 */ /* 0x001fc80000000105 */
[----:B------:R-:W-:-:S04]  /*0880*/  FFMA R0, R5, R0, R5 ;  /* 0x0000000005007223 */ /* 0x000fc80000000005 */
[----:B------:R-:W-:-:S04]  /*0890*/  FFMA R5, R0, R3, RZ ;  /* 0x0000000300057223 */ /* 0x000fc800000000ff */
[----:B------:R-:W-:-:S04]  /*08a0*/  FFMA R4, -R6, R5, R3 ;  /* 0x0000000506047223 */ /* 0x000fc80000000103 */
[----:B------:R-:W-:Y:S01]  /*08b0*/  FFMA R7, R0, R4, R5 ;  /* 0x0000000400077223 */ /* 0x000fe20000000005 */
[----:B-1----:R-:W-:Y:S06]  /*08c0*/  @!P0 BRA `(.L_x_8) ;  /* 0x00000000000c8947 */ /* 0x002fec0003800000 */
[----:B------:R-:W-:-:S07]  /*08d0*/  MOV R4, 0x8f0 ;  /* 0x000008f000047802 */ /* 0x000fce0000000f00 */
[----:B------:R-:W-:Y:S05]  /*08e0*/  CALL.REL.NOINC `($__internal_0_$__cuda_sm3x_div_rn_noftz_f32_slowpath) ;  /* 0x0000000000187944 */ /* 0x000fea0003c00000 */
[----:B------:R-:W-:-:S07]  /*08f0*/  IMAD.MOV.U32 R7, RZ, RZ, R0 ;  /* 0x000000ffff077224 */ /* 0x000fce00078e0000 */
.L_x_8:
[----:B------:R-:W-:Y:S05]  /*0900*/  BSYNC.RECONVERGENT B0 ;  /* 0x0000000000007941 */ /* 0x000fea0003800200 */
.L_x_7:
[----:B------:R-:W0:Y:S02]  /*0910*/  LDC.64 R4, c[0x0][0x398] ;  /* 0x0000e600ff047b82 */ /* 0x000e240000000a00 */
[----:B0-----:R-:W-:-:S05]  /*0920*/  IMAD.WIDE R4, R2, 0x4, R4 ;  /* 0x0000000402047825 */ /* 0x001fca00078e0204 */
[----:B------:R-:W-:Y:S01]  /*0930*/  STG.E desc[UR8][R4.64], R7 ;  /* 0x0000000704007986 */ /* 0x000fe2000c101908 */
[----:B------:R-:W-:Y:S05]  /*0940*/  EXIT ;  /* 0x000000000000794d */ /* 0x000fea0003800000 */
        .weak           $__internal_0_$__cuda_sm3x_div_rn_noftz_f32_slowpath
        .type           $__internal_0_$__cuda_sm3x_div_rn_noftz_f32_slowpath,@function
        .size           $__internal_0_$__cuda_sm3x_div_rn_noftz_f32_slowpath,(.L_x_21 - $__internal_0_$__cuda_sm3x_div_rn_noftz_f32_slowpath)
$__internal_0_$__cuda_sm3x_div_rn_noftz_f32_slowpath:
[----:B------:R-:W-:Y:S01]  /*0950*/  SHF.R.U32.HI R5, RZ, 0x17, R6 ;  /* 0x00000017ff057819 */ /* 0x000fe20000011606 */
[----:B------:R-:W-:Y:S01]  /*0960*/  BSSY.RECONVERGENT B1, `(.L_x_9) ;  /* 0x0000063000017945 */ /* 0x000fe20003800200 */
[----:B------:R-:W-:Y:S02]  /*0970*/  SHF.R.U32.HI R0, RZ, 0x17, R3 ;  /* 0x00000017ff007819 */ /* 0x000fe40000011603 */
[----:B------:R-:W-:Y:S02]  /*0980*/  LOP3.LUT R5, R5, 0xff, RZ, 0xc0, !PT ;  /* 0x000000ff05057812 */ /* 0x000fe400078ec0ff */
[----:B------:R-:W-:Y:S02]  /*0990*/  LOP3.LUT R10, R0, 0xff, RZ, 0xc0, !PT ;  /* 0x000000ff000a7812 */ /* 0x000fe400078ec0ff */
[----:B------:R-:W-:-:S03]  /*09a0*/  IADD3 R8, PT, PT, R5, -0x1, RZ ;  /* 0xffffffff05087810 */ /* 0x000fc60007ffe0ff */
[----:B------:R-:W-:Y:S01]  /*09b0*/  VIADD R9, R10, 0xffffffff ;  /* 0xffffffff0a097836 */ /* 0x000fe20000000000 */
[----:B------:R-:W-:-:S04]  /*09c0*/  ISETP.GT.U32.AND P0, PT, R8, 0xfd, PT ;  /* 0x000000fd0800780c */ /* 0x000fc80003f04070 */
[----:B------:R-:W-:-:S13]  /*09d0*/  ISETP.GT.U32.OR P0, PT, R9, 0xfd, P0 ;  /* 0x000000fd0900780c */ /* 0x000fda0000704470 */
[----:B------:R-:W-:Y:S01]  /*09e0*/  @!P0 MOV R7, RZ ;  /* 0x000000ff00078202 */ /* 0x000fe20000000f00 */
[----:B------:R-:W-:Y:S06]  /*09f0*/  @!P0 BRA `(.L_x_10) ;  /* 0x0000000000608947 */ /* 0x000fec0003800000 */
[----:B------:R-:W-:Y:S01]  /*0a00*/  FSETP.GTU.FTZ.AND P0, PT, |R3|, +INF , PT ;  /* 0x7f8000000300780b */ /* 0x000fe20003f1c200 */
[----:B------:R-:W-:Y:S01]  /*0a10*/  IMAD.MOV.U32 R0, RZ, RZ, R6 ;  /* 0x000000ffff007224 */ /* 0x000fe200078e0006 */
[----:B------:R-:W-:-:S04]  /*0a20*/  FSETP.GTU.FTZ.AND P1, PT, |R6|, +INF , PT ;  /* 0x7f8000000600780b */ /* 0x000fc80003f3c200 */
[----:B------:R-:W-:-:S13]  /*0a30*/  PLOP3.LUT P0, PT, P0, P1, PT, 0xf8, 0x8f ;  /* 0x00000000008f781c */ /* 0x000fda0000703f70 */
[----:B------:R-:W-:Y:S05]  /*0a40*/  @P0 BRA `(.L_x_11) ;  /* 0x00000004004c0947 */ /* 0x000fea0003800000 */
[----:B------:R-:W-:-:S13]  /*0a50*/  LOP3.LUT P0, RZ, R6, 0x7fffffff, R3, 0xc8, !PT ;  /* 0x7fffffff06ff7812 */ /* 0x000fda000780c803 */
[----:B------:R-:W-:Y:S05]  /*0a60*/  @!P0 BRA `(.L_x_12) ;  /* 0x00000004003c8947 */ /* 0x000fea0003800000 */
[C---:B------:R-:W-:Y:S02]  /*0a70*/  FSETP.NEU.FTZ.AND P2, PT, |R3|.reuse, +INF , PT ;  /* 0x7f8000000300780b */ /* 0x040fe40003f5d200 */
[----:B------:R-:W-:Y:S02]  /*0a80*/  FSETP.NEU.FTZ.AND P1, PT, |R0|, +INF , PT ;  /* 0x7f8000000000780b */ /* 0x000fe40003f3d200 */
[----:B------:R-:W-:-:S11]  /*0a90*/  FSETP.NEU.FTZ.AND P0, PT, |R3|, +INF , PT ;  /* 0x7f8000000300780b */ /* 0x000fd60003f1d200 */
[----:B------:R-:W-:Y:S05]  /*0aa0*/  @!P1 BRA !P2, `(.L_x_12) ;  /* 0x00000004002c9947 */ /* 0x000fea0005000000 */
[----:B------:R-:W-:-:S04]  /*0ab0*/  LOP3.LUT P2, RZ, R3, 0x7fffffff, RZ, 0xc0, !PT ;  /* 0x7fffffff03ff7812 */ /* 0x000fc8000784c0ff */
[----:B------:R-:W-:-:S13]  /*0ac0*/  PLOP3.LUT P1, PT, P1, P2, PT, 0x2f, 0xf2 ;  /* 0x0000000000f2781c */ /* 0x000fda0000f24577 */
[----:B------:R-:W-:Y:S05]  /*0ad0*/  @P1 BRA `(.L_x_13) ;  /* 0x0000000400181947 */ /* 0x000fea0003800000 */
[----:B------:R-:W-:-:S04]  /*0ae0*/  LOP3.LUT P1, RZ, R6, 0x7fffffff, RZ, 0xc0, !PT ;  /* 0x7fffffff06ff7812 */ /* 0x000fc8000782c0ff */
[----:B------:R-:W-:-:S13]  /*0af0*/  PLOP3.LUT P0, PT, P0, P1, PT, 0x2f, 0xf2 ;  /* 0x0000000000f2781c */ /* 0x000fda0000702577 */
[----:B------:R-:W-:Y:S05]  /*0b00*/  @P0 BRA `(.L_x_14) ;  /* 0x0000000400000947 */ /* 0x000fea0003800000 */
[----:B------:R-:W-:Y:S02]  /*0b10*/  ISETP.GE.AND P0, PT, R9, RZ, PT ;  /* 0x000000ff0900720c */ /* 0x000fe40003f06270 */
[----:B------:R-:W-:-:S11]  /*0b20*/  ISETP.GE.AND P1, PT, R8, RZ, PT ;  /* 0x000000ff0800720c */ /* 0x000fd60003f26270 */
[----:B------:R-:W-:Y:S01]  /*0b30*/  @P0 MOV R7, RZ ;  /* 0x000000ff00070202 */ /* 0x000fe20000000f00 */
[----:B------:R-:W-:Y:S02]  /*0b40*/  @!P0 IMAD.MOV.U32 R7, RZ, RZ, -0x40 ;  /* 0xffffffc0ff078424 */ /* 0x000fe400078e00ff */
[----:B------:R-:W-:Y:S01]  /*0b50*/  @!P0 FFMA R3, R3, 1.84467440737095516160e+19, RZ ;  /* 0x5f80000003038823 */ /* 0x000fe200000000ff */
[----:B------:R-:W-:Y:S02]  /*0b60*/  @!P1 FFMA R6, R0, 1.84467440737095516160e+19, RZ ;  /* 0x5f80000000069823 */ /* 0x000fe400000000ff */
[----:B------:R-:W-:-:S07]  /*0b70*/  @!P1 IADD3 R7, PT, PT, R7, 0x40, RZ ;  /* 0x0000004007079810 */ /* 0x000fce0007ffe0ff */
.L_x_10:
[----:B------:R-:W-:Y:S01]  /*0b80*/  LEA R9, R5, 0xc0800000, 0x17 ;  /* 0xc080000005097811 */ /* 0x000fe200078eb8ff */
[----:B------:R-:W-:Y:S04]  /*0b90*/  BSSY.RECONVERGENT B2, `(.L_x_15) ;  /* 0x0000036000027945 */ /* 0x000fe80003800200 */
[----:B------:R-:W-:Y:S01]  /*0ba0*/  IMAD.IADD R9, R6, 0x1, -R9 ;  /* 0x0000000106097824 */ /* 0x000fe200078e0a09 */
[----:B------:R-:W-:-:S03]  /*0bb0*/  IADD3 R6, PT, PT, R10, -0x7f, RZ ;  /* 0xffffff810a067810 */ /* 0x000fc60007ffe0ff */
[----:B------:R-:W0:Y:S01]  /*0bc0*/  MUFU.RCP R8, R9 ;  /* 0x0000000900087308 */ /* 0x000e220000001000 */
[----:B------:R-:W-:Y:S01]  /*0bd0*/  FADD.FTZ R11, -R9, -RZ ;  /* 0x800000ff090b7221 */ /* 0x000fe20000010100 */
[C---:B------:R-:W-:Y:S01]  /*0be0*/  IMAD R0, R6.reuse, -0x800000, R3 ;  /* 0xff80000006007824 */ /* 0x040fe200078e0203 */
[----:B------:R-:W-:-:S05]  /*0bf0*/  IADD3 R6, PT, PT, R6, 0x7f, -R5 ;  /* 0x0000007f06067810 */ /* 0x000fca0007ffe805 */
[----:B------:R-:W-:Y:S02]  /*0c00*/  IMAD.IADD R6, R6, 0x1, R7 ;  /* 0x0000000106067824 */ /* 0x000fe400078e0207 */
[----:B0-----:R-:W-:-:S04]  /*0c10*/  FFMA R13, R8, R11, 1 ;  /* 0x3f800000080d7423 */ /* 0x001fc8000000000b */
[----:B------:R-:W-:-:S04]  /*0c20*/  FFMA R10, R8, R13, R8 ;  /* 0x0000000d080a7223 */ /* 0x000fc80000000008 */
[----:B------:R-:W-:-:S04]  /*0c30*/  FFMA R3, R0, R10, RZ ;  /* 0x0000000a00037223 */ /* 0x000fc800000000ff */
[----:B------:R-:W-:-:S04]  /*0c40*/  FFMA R8, R11, R3, R0 ;  /* 0x000000030b087223 */ /* 0x000fc80000000000 */
[----:B------:R-:W-:-:S04]  /*0c50*/  FFMA R13, R10, R8, R3 ;  /* 0x000000080a0d7223 */ /* 0x000fc80000000003 */
[----:B------:R-:W-:-:S04]  /*0c60*/  FFMA R8, R11, R13, R0 ;  /* 0x0000000d0b087223 */ /* 0x000fc80000000000 */
[----:B------:R-:W-:-:S05]  /*0c70*/  FFMA R0, R10, R8, R13 ;  /* 0x000000080a007223 */ /* 0x000fca000000000d */
[----:B------:R-:W-:-:S04]  /*0c80*/  SHF.R.U32.HI R3, RZ, 0x17, R0 ;  /* 0x00000017ff037819 */ /* 0x000fc80000011600 */
[----:B------:R-:W-:-:S04]  /*0c90*/  LOP3.LUT R3, R3, 0xff, RZ, 0xc0, !PT ;  /* 0x000000ff03037812 */ /* 0x000fc800078ec0ff */
[----:B------:R-:W-:-:S05]  /*0ca0*/  IADD3 R7, PT, PT, R3, R6, RZ ;  /* 0x0000000603077210 */ /* 0x000fca0007ffe0ff */
[----:B------:R-:W-:-:S05]  /*0cb0*/  VIADD R3, R7, 0xffffffff ;  /* 0xffffffff07037836 */ /* 0x000fca0000000000 */
[----:B------:R-:W-:-:S13]  /*0cc0*/  ISETP.GE.U32.AND P0, PT, R3, 0xfe, PT ;  /* 0x000000fe0300780c */ /* 0x000fda0003f06070 */
[----:B------:R-:W-:Y:S05]  /*0cd0*/  @!P0 BRA `(.L_x_16) ;  /* 0x0000000000808947 */ /* 0x000fea0003800000 */
[----:B------:R-:W-:-:S13]  /*0ce0*/  ISETP.GT.AND P0, PT, R7, 0xfe, PT ;  /* 0x000000fe0700780c */ /* 0x000fda0003f04270 */
[----:B------:R-:W-:Y:S05]  /*0cf0*/  @P0 BRA `(.L_x_17) ;  /* 0x00000000006c0947 */ /* 0x000fea0003800000 */
[----:B------:R-:W-:-:S13]  /*0d00*/  ISETP.GE.AND P0, PT, R7, 0x1, PT ;  /* 0x000000010700780c */ /* 0x000fda0003f06270 */
[----:B------:R-:W-:Y:S05]  /*0d10*/  @P0 BRA `(.L_x_18) ;  /* 0x0000000000740947 */ /* 0x000fea0003800000 */
[----:B------:R-:W-:Y:S02]  /*0d20*/  ISETP.GE.AND P0, PT, R7, -0x18, PT ;  /* 0xffffffe80700780c */ /* 0x000fe40003f06270 */
[----:B------:R-:W-:-:S11]  /*0d30*/  LOP3.LUT R0, R0, 0x80000000, RZ, 0xc0, !PT ;  /* 0x8000000000007812 */ /* 0x000fd600078ec0ff */
[----:B------:R-:W-:Y:S05]  /*0d40*/  @!P0 BRA `(.L_x_18) ;  /* 0x0000000000688947 */ /* 0x000fea0003800000 */
[CCC-:B------:R-:W-:Y:S01]  /*0d50*/  FFMA.RZ R3, R10.reuse, R8.reuse, R13.reuse ;  /* 0x000000080a037223 */ /* 0x1c0fe2000000c00d */
[CCC-:B------:R-:W-:Y:S01]  /*0d60*/  FFMA.RM R6, R10.reuse, R8.reuse, R13.reuse ;  /* 0x000000080a067223 */ /* 0x1c0fe2000000400d */
[C---:B------:R-:W-:Y:S02]  /*0d70*/  ISETP.NE.AND P2, PT, R7.reuse, RZ, PT ;  /* 0x000000ff0700720c */ /* 0x040fe40003f45270 */
[----:B------:R-:W-:Y:S02]  /*0d80*/  ISETP.NE.AND P1, PT, R7, RZ, PT ;  /* 0x000000ff0700720c */ /* 0x000fe40003f25270 */
[----:B------:R-:W-:Y:S01]  /*0d90*/  LOP3.LUT R5, R3, 0x7fffff, RZ, 0xc0, !PT ;  /* 0x007fffff03057812 */ /* 0x000fe200078ec0ff */
[----:B------:R-:W-:Y:S01]  /*0da0*/  FFMA.RP R3, R10, R8, R13 ;  /* 0x000000080a037223 */ /* 0x000fe2000000800d */
[----:B------:R-:W-:Y:S01]  /*0db0*/  IADD3 R8, PT, PT, R7, 0x20, RZ ;  /* 0x0000002007087810 */ /* 0x000fe20007ffe0ff */
[----:B------:R-:W-:Y:S01]  /*0dc0*/  IMAD.MOV R7, RZ, RZ, -R7 ;  /* 0x000000ffff077224 */ /* 0x000fe200078e0a07 */
[----:B------:R-:W-:-:S02]  /*0dd0*/  LOP3.LUT R5, R5, 0x800000, RZ, 0xfc, !PT ;  /* 0x0080000005057812 */ /* 0x000fc400078efcff */
[----:B------:R-:W-:Y:S02]  /*0de0*/  FSETP.NEU.FTZ.AND P0, PT, R3, R6, PT ;  /* 0x000000060300720b */ /* 0x000fe40003f1d000 */
[----:B------:R-:W-:Y:S02]  /*0df0*/  SHF.L.U32 R8, R5, R8, RZ ;  /* 0x0000000805087219 */ /* 0x000fe400000006ff */
[----:B------:R-:W-:Y:S02]  /*0e00*/  SEL R6, R7, RZ, P2 ;  /* 0x000000ff07067207 */ /* 0x000fe40001000000 */
[----:B------:R-:W-:Y:S02]  /*0e10*/  ISETP.NE.AND P1, PT, R8, RZ, P1 ;  /* 0x000000ff0800720c */ /* 0x000fe40000f25270 */
[----:B------:R-:W-:Y:S02]  /*0e20*/  SHF.R.U32.HI R6, RZ, R6, R5 ;  /* 0x00000006ff067219 */ /* 0x000fe40000011605 */
[----:B------:R-:W-:-:S02]  /*0e30*/  PLOP3.LUT P0, PT, P0, P1, PT, 0xf8, 0x8f ;  /* 0x00000000008f781c */ /* 0x000fc40000703f70 */
[----:B------:R-:W-:Y:S02]  /*0e40*/  SHF.R.U32.HI R8, RZ, 0x1, R6 ;  /* 0x00000001ff087819 */ /* 0x000fe40000011606 */
[----:B------:R-:W-:-:S04]  /*0e50*/  SEL R3, RZ, 0x1, !P0 ;  /* 0x00000001ff037807 */ /* 0x000fc80004000000 */
[----:B------:R-:W-:-:S04]  /*0e60*/  LOP3.LUT R3, R3, 0x1, R8, 0xf8, !PT ;  /* 0x0000000103037812 */ /* 0x000fc800078ef808 */
[----:B------:R-:W-:-:S04]  /*0e70*/  LOP3.LUT R3, R3, R6, RZ, 0xc0, !PT ;  /* 0x0000000603037212 */ /* 0x000fc800078ec0ff */
[----:B------:R-:W-:-:S04]  /*0e80*/  IADD3 R3, PT, PT, R8, R3, RZ ;  /* 0x0000000308037210 */ /* 0x000fc80007ffe0ff */
[----:B------:R-:W-:Y:S01]  /*0e90*/  LOP3.LUT R0, R3, R0, RZ, 0xfc, !PT ;  /* 0x0000000003007212 */ /* 0x000fe200078efcff */
[----:B------:R-:W-:Y:S06]  /*0ea0*/  BRA `(.L_x_18) ;  /* 0x0000000000107947 */ /* 0x000fec0003800000 */
.L_x_17:
[----:B------:R-:W-:-:S04]  /*0eb0*/  LOP3.LUT R0, R0, 0x80000000, RZ, 0xc0, !PT ;  /* 0x8000000000007812 */ /* 0x000fc800078ec0ff */
[----:B------:R-:W-:Y:S01]  /*0ec0*/  LOP3.LUT R0, R0, 0x7f800000, RZ, 0xfc, !PT ;  /* 0x7f80000000007812 */ /* 0x000fe200078efcff */
[----:B------:R-:W-:Y:S06]  /*0ed0*/  BRA `(.L_x_18) ;  /* 0x0000000000047947 */ /* 0x000fec0003800000 */
.L_x_16:
[----:B------:R-:W-:-:S07]  /*0ee0*/  IMAD R0, R6, 0x800000, R0 ;  /* 0x0080000006007824 */ /* 0x000fce00078e0200 */
.L_x_18:
[----:B------:R-:W-:Y:S05]  /*0ef0*/  BSYNC.RECONVERGENT B2 ;  /* 0x0000000000027941 */ /* 0x000fea0003800200 */
.L_x_15:
[----:B------:R-:W-:Y:S05]  /*0f00*/  BRA `(.L_x_19) ;  /* 0x0000000000207947 */ /* 0x000fea0003800000 */
.L_x_14:
[----:B------:R-:W-:-:S04]  /*0f10*/  LOP3.LUT R0, R6, 0x80000000, R3, 0x48, !PT ;  /* 0x8000000006007812 */ /* 0x000fc800078e4803 */
[----:B------:R-:W-:Y:S01]  /*0f20*/  LOP3.LUT R0, R0, 0x7f800000, RZ, 0xfc, !PT ;  /* 0x7f80000000007812 */ /* 0x000fe200078efcff */
[----:B------:R-:W-:Y:S06]  /*0f30*/  BRA `(.L_x_19) ;  /* 0x0000000000147947 */ /* 0x000fec0003800000 */
.L_x_13:
[----:B------:R-:W-:Y:S01]  /*0f40*/  LOP3.LUT R0, R6, 0x80000000, R3, 0x48, !PT ;  /* 0x8000000006007812 */ /* 0x000fe200078e4803 */
[----:B------:R-:W-:Y:S06]  /*0f50*/  BRA `(.L_x_19) ;  /* 0x00000000000c7947 */ /* 0x000fec0003800000 */
.L_x_12:
[----:B------:R-:W0:Y:S01]  /*0f60*/  MUFU.RSQ R0, -QNAN ;  /* 0xffc0000000007908 */ /* 0x000e220000001400 */
[----:B------:R-:W-:Y:S05]  /*0f70*/  BRA `(.L_x_19) ;  /* 0x0000000000047947 */ /* 0x000fea0003800000 */
.L_x_11:
[----:B------:R-:W-:-:S07]  /*0f80*/  FADD.FTZ R0, R3, R0 ;  /* 0x0000000003007221 */ /* 0x000fce0000010000 */
.L_x_19:
[----:B------:R-:W-:Y:S05]  /*0f90*/  BSYNC.RECONVERGENT B1 ;  /* 0x0000000000017941 */ /* 0x000fea0003800200 */
.L_x_9:
[----:B------:R-:W-:-:S04]  /*0fa0*/  HFMA2 R5, -RZ, RZ, 0, 0 ;  /* 0x00000000ff057431 */ /* 0x000fc800000001ff */
[----:B0-----:R-:W-:Y:S05]  /*0fb0*/  RET.REL.NODEC R4 `(_Z28simple_moving_Average_kernelfPKfiPf) ;  /* 0xfffffff004107950 */ /* 0x001fea0003c3ffff */
.L_x_20:
[----:B------:R-:W-:-:S00]  /*0fc0*/  BRA `(.L_x_20) ;  /* 0xfffffffc00fc7947 */ /* 0x000fc0000383ffff */
[----:B------:R-:W-:-:S00]  /*0fd0*/  NOP ;  /* 0x0000000000007918 */ /* 0x000fc00000000000 */
        /* <DEDUP_REMOVED lines=10> */
.L_x_21:


//--------------------- .nv.shared.reserved.0     --------------------------
	.section	.nv.shared.reserved.0,"aw",@nobits
	.weak		__nv_reservedSMEM_offset_0_alias
	.size		__nv_reservedSMEM_offset_0_alias, 0, 64
	.other		__nv_reservedSMEM_offset_0_alias,@"STO_CUDA_RESERVED_SHARED STV_DEFAULT"
__nv_reservedSMEM_offset_0_alias:
	.zero		0
	.zero		64


//--------------------- .nv.constant0._Z28simple_moving_Average_kernelfPKfiPf --------------------------
	.section	.nv.constant0._Z28simple_moving_Average_kernelfPKfiPf,"a",@progbits
	.sectionflags	@""
	.align	4
.nv.constant0._Z28simple_moving_Average_kernelfPKfiPf:
	.zero		928


//--------------------- SYMBOLS --------------------------

	.type		.nv.reservedSmem.offset0,@object
	.size		.nv.reservedSmem.offset0,0x4
